//
// Generated by NVIDIA NVVM Compiler
//
// Compiler Build ID: CL-36424714
// Cuda compilation tools, release 13.0, V13.0.88
// Based on NVVM 20.0.0
//

.version 9.0
.target sm_100
.address_size 64

	// .globl	_Z10bug_kernelPKiPii

.visible .entry _Z10bug_kernelPKiPii(
	.param .u64 .ptr .align 1 _Z10bug_kernelPKiPii_param_0,
	.param .u64 .ptr .align 1 _Z10bug_kernelPKiPii_param_1,
	.param .u32 _Z10bug_kernelPKiPii_param_2
)
{
	.reg .pred 	%p<7>;
	.reg .b32 	%r<46>;
	.reg .b64 	%rd<19>;

	ld.param.u64 	%rd4, [_Z10bug_kernelPKiPii_param_0];
	ld.param.u64 	%rd5, [_Z10bug_kernelPKiPii_param_1];
	ld.param.u32 	%r12, [_Z10bug_kernelPKiPii_param_2];
	cvta.to.global.u64 	%rd1, %rd5;
	cvta.to.global.u64 	%rd2, %rd4;
	mov.u32 	%r13, %nctaid.x;
	mov.u32 	%r14, %ntid.x;
	mul.lo.s32 	%r1, %r13, %r14;
	mov.u32 	%r15, %ctaid.x;
	mov.u32 	%r16, %tid.x;
	mad.lo.s32 	%r44, %r15, %r14, %r16;
	setp.ge.s32 	%p1, %r44, %r12;
	@%p1 bra 	$L__BB0_7;
	add.s32 	%r17, %r44, %r1;
	max.s32 	%r18, %r12, %r17;
	setp.lt.s32 	%p2, %r17, %r12;
	selp.u32 	%r19, 1, 0, %p2;
	add.s32 	%r20, %r17, %r19;
	sub.s32 	%r21, %r18, %r20;
	div.u32 	%r22, %r21, %r1;
	add.s32 	%r3, %r22, %r19;
	and.b32  	%r23, %r3, 3;
	setp.eq.s32 	%p3, %r23, 3;
	@%p3 bra 	$L__BB0_4;
	add.s64 	%rd3, %rd2, 4;
	add.s32 	%r24, %r3, 1;
	and.b32  	%r25, %r24, 3;
	neg.s32 	%r42, %r25;
$L__BB0_3:
	.pragma "nounroll";
	mul.wide.s32 	%rd6, %r44, 4;
	add.s64 	%rd7, %rd1, %rd6;
	add.s64 	%rd8, %rd3, %rd6;
	ld.global.u32 	%r26, [%rd8+-4];
	ld.global.u32 	%r27, [%rd8];
	add.s32 	%r28, %r27, %r26;
	st.global.u32 	[%rd7], %r28;
	add.s32 	%r44, %r44, %r1;
	add.s32 	%r42, %r42, 1;
	setp.ne.s32 	%p4, %r42, 0;
	@%p4 bra 	$L__BB0_3;
$L__BB0_4:
	setp.lt.u32 	%p5, %r3, 3;
	@%p5 bra 	$L__BB0_7;
	mul.wide.s32 	%rd12, %r1, 4;
	shl.b32 	%r41, %r1, 2;
$L__BB0_6:
	mul.wide.s32 	%rd9, %r44, 4;
	add.s64 	%rd10, %rd2, %rd9;
	ld.global.u32 	%r29, [%rd10];
	ld.global.u32 	%r30, [%rd10+4];
	add.s32 	%r31, %r30, %r29;
	add.s64 	%rd11, %rd1, %rd9;
	st.global.u32 	[%rd11], %r31;
	add.s64 	%rd13, %rd10, %rd12;
	ld.global.u32 	%r32, [%rd13];
	ld.global.u32 	%r33, [%rd13+4];
	add.s32 	%r34, %r33, %r32;
	add.s64 	%rd14, %rd11, %rd12;
	st.global.u32 	[%rd14], %r34;
	add.s64 	%rd15, %rd13, %rd12;
	ld.global.u32 	%r35, [%rd15];
	ld.global.u32 	%r36, [%rd15+4];
	add.s32 	%r37, %r36, %r35;
	add.s64 	%rd16, %rd14, %rd12;
	st.global.u32 	[%rd16], %r37;
	add.s64 	%rd17, %rd15, %rd12;
	ld.global.u32 	%r38, [%rd17];
	ld.global.u32 	%r39, [%rd17+4];
	add.s32 	%r40, %r39, %r38;
	add.s64 	%rd18, %rd16, %rd12;
	st.global.u32 	[%rd18], %r40;
	add.s32 	%r44, %r41, %r44;
	setp.lt.s32 	%p6, %r44, %r12;
	@%p6 bra 	$L__BB0_6;
$L__BB0_7:
	ret;

}


// ===== COMPILED SASS (sm_100) =====

	.target	sm_100

	.elftype	@"ET_EXEC"


//--------------------- .note.nv.tkinfo           --------------------------
	.section	.note.nv.tkinfo,"",@"SHT_NOTE"
	.sectionflags	@"SHF_NOTE_NV_TKINFO"
	.tkinfo
        /*0018*/ 	.word	0x00000002
        /*0030*/ 	.string	""
        /*0030*/ 	.string	"ptxas"
        /*0030*/ 	.string	"Cuda compilation tools, release 13.0, V13.0.88"
        /*0030*/ 	.string	"Build cuda_13.0.r13.0/compiler.36424714_0"
        /*0030*/ 	.string	"-arch sm_100 -m 64 "



//--------------------- .note.nv.cuinfo           --------------------------
	.section	.note.nv.cuinfo,"",@"SHT_NOTE"
	.sectionflags	@"SHF_NOTE_NV_CUINFO"
        /*0018*/ 	.short	0x0002
        /*001a*/ 	.short	0x0064
        /*001c*/ 	.short	0x0082
	.zero		2


//--------------------- .nv.info                  --------------------------
	.section	.nv.info,"",@"SHT_CUDA_INFO"
	.align	4


	//----- nvinfo : EIATTR_REGCOUNT
	.align		4
        /*0000*/ 	.byte	0x04, 0x2f
        /*0002*/ 	.short	(.L_1 - .L_0)
	.align		4
.L_0:
        /*0004*/ 	.word	index@(_Z10bug_kernelPKiPii)
        /*0008*/ 	.word	0x00000016


	//----- nvinfo : EIATTR_FRAME_SIZE
	.align		4
.L_1:
        /*000c*/ 	.byte	0x04, 0x11
        /*000e*/ 	.short	(.L_3 - .L_2)
	.align		4
.L_2:
        /*0010*/ 	.word	index@(_Z10bug_kernelPKiPii)
        /*0014*/ 	.word	0x00000000


	//----- nvinfo : EIATTR_MIN_STACK_SIZE
	.align		4
.L_3:
        /*0018*/ 	.byte	0x04, 0x12
        /*001a*/ 	.short	(.L_5 - .L_4)
	.align		4
.L_4:
        /*001c*/ 	.word	index@(_Z10bug_kernelPKiPii)
        /*0020*/ 	.word	0x00000000
.L_5:


//--------------------- .nv.compat                --------------------------
	.section	.nv.compat,"",@"SHT_CUDA_COMPAT_INFO"
	.align	4
        /*0000*/ 	.byte	0x02, 0x09, 0x00, 0x00, 0x02, 0x02, 0x01, 0x00, 0x02, 0x05, 0x05, 0x00, 0x03, 0x07, 0x01, 0x01
        /*0010*/ 	.byte	0x02, 0x03, 0x00, 0x00, 0x02, 0x06, 0x01, 0x00, 0x04, 0x0b, 0x08, 0x00, 0x09, 0x00, 0x00, 0x00
        /*0020*/ 	.byte	0x00, 0x00, 0x00, 0x00


//--------------------- .nv.info._Z10bug_kernelPKiPii --------------------------
	.section	.nv.info._Z10bug_kernelPKiPii,"",@"SHT_CUDA_INFO"
	.sectionflags	@""
	.align	4


	//----- nvinfo : EIATTR_CUDA_API_VERSION
	.align		4
        /*0000*/ 	.byte	0x04, 0x37
        /*0002*/ 	.short	(.L_7 - .L_6)
.L_6:
        /*0004*/ 	.word	0x00000082


	//----- nvinfo : EIATTR_KPARAM_INFO
	.align		4
.L_7:
        /*0008*/ 	.byte	0x04, 0x17
        /*000a*/ 	.short	(.L_9 - .L_8)
.L_8:
        /*000c*/ 	.word	0x00000000
        /*0010*/ 	.short	0x0002
        /*0012*/ 	.short	0x0010
        /*0014*/ 	.byte	0x00, 0xf0, 0x11, 0x00


	//----- nvinfo : EIATTR_KPARAM_INFO
	.align		4
.L_9:
        /*0018*/ 	.byte	0x04, 0x17
        /*001a*/ 	.short	(.L_11 - .L_10)
.L_10:
        /*001c*/ 	.word	0x00000000
        /*0020*/ 	.short	0x0001
        /*0022*/ 	.short	0x0008
        /*0024*/ 	.byte	0x00, 0xf5, 0x21, 0x00


	//----- nvinfo : EIATTR_KPARAM_INFO
	.align		4
.L_11:
        /*0028*/ 	.byte	0x04, 0x17
        /*002a*/ 	.short	(.L_13 - .L_12)
.L_12:
        /*002c*/ 	.word	0x00000000
        /*0030*/ 	.short	0x0000
        /*0032*/ 	.short	0x0000
        /*0034*/ 	.byte	0x00, 0xf5, 0x21, 0x00


	//----- nvinfo : EIATTR_SPARSE_MMA_MASK
	.align		4
.L_13:
        /*0038*/ 	.byte	0x03, 0x50
        /*003a*/ 	.short	0x0000


	//----- nvinfo : EIATTR_MAXREG_COUNT
	.align		4
        /*003c*/ 	.byte	0x03, 0x1b
        /*003e*/ 	.short	0x00ff


	//----- nvinfo : EIATTR_MERCURY_ISA_VERSION
	.align		4
        /*0040*/ 	.byte	0x03, 0x5f
        /*0042*/ 	.short	0x0101


	//----- nvinfo : EIATTR_VRC_CTA_INIT_COUNT
	.align		4
        /*0044*/ 	.byte	0x02, 0x4a
	.zero		1
	.zero		1


	//----- nvinfo : EIATTR_EXIT_INSTR_OFFSETS
	.align		4
        /*0048*/ 	.byte	0x04, 0x1c
        /*004a*/ 	.short	(.L_15 - .L_14)


	//   ....[0]....
.L_14:
        /*004c*/ 	.word	0x00000090


	//   ....[1]....
        /*0050*/ 	.word	0x000003a0


	//   ....[2]....
        /*0054*/ 	.word	0x00000580


	//----- nvinfo : EIATTR_CRS_STACK_SIZE
	.align		4
.L_15:
        /*0058*/ 	.byte	0x04, 0x1e
        /*005a*/ 	.short	(.L_17 - .L_16)
.L_16:
        /*005c*/ 	.word	0x00000000


	//----- nvinfo : EIATTR_CBANK_PARAM_SIZE
	.align		4
.L_17:
        /*0060*/ 	.byte	0x03, 0x19
        /*0062*/ 	.short	0x0014


	//----- nvinfo : EIATTR_PARAM_CBANK
	.align		4
        /*0064*/ 	.byte	0x04, 0x0a
        /*0066*/ 	.short	(.L_19 - .L_18)
	.align		4
.L_18:
        /*0068*/ 	.word	index@(.nv.constant0._Z10bug_kernelPKiPii)
        /*006c*/ 	.short	0x0380
        /*006e*/ 	.short	0x0014


	//----- nvinfo : EIATTR_SW_WAR
	.align		4
.L_19:
        /*0070*/ 	.byte	0x04, 0x36
        /*0072*/ 	.short	(.L_21 - .L_20)
.L_20:
        /*0074*/ 	.word	0x00000008
.L_21:


//--------------------- .nv.callgraph             --------------------------
	.section	.nv.callgraph,"",@"SHT_CUDA_CALLGRAPH"
	.align	4
	.sectionentsize	8
	.align		4
        /*0000*/ 	.word	0x00000000
	.align		4
        /*0004*/ 	.word	0xffffffff
	.align		4
        /*0008*/ 	.word	0x00000000
	.align		4
        /*000c*/ 	.word	0xfffffffe
	.align		4
        /*0010*/ 	.word	0x00000000
	.align		4
        /*0014*/ 	.word	0xfffffffd
	.align		4
        /*0018*/ 	.word	0x00000000
	.align		4
        /*001c*/ 	.word	0xfffffffc


//--------------------- .text._Z10bug_kernelPKiPii --------------------------
	.section	.text._Z10bug_kernelPKiPii,"ax",@progbits
	.align	128
        .global         _Z10bug_kernelPKiPii
        .type           _Z10bug_kernelPKiPii,@function
        .size           _Z10bug_kernelPKiPii,(.L_x_5 - _Z10bug_kernelPKiPii)
        .other          _Z10bug_kernelPKiPii,@"STO_CUDA_ENTRY STV_DEFAULT"
_Z10bug_kernelPKiPii:
.text._Z10bug_kernelPKiPii:
[----:B------:R-:W-:Y:S01]  /*0000*/  LDC R1, c[0x0][0x37c] ;  /* 0x0000df00ff017b82 */ /* 0x000fe20000000800 */
[----:B------:R-:W0:Y:S01]  /*0010*/  S2R R3, SR_TID.X ;  /* 0x0000000000037919 */ /* 0x000e220000002100 */
[----:B------:R-:W1:Y:S06]  /*0020*/  LDCU UR4, c[0x0][0x370] ;  /* 0x00006e00ff0477ac */ /* 0x000e6c0008000800 */
[----:B------:R-:W0:Y:S01]  /*0030*/  S2UR UR5, SR_CTAID.X ;  /* 0x00000000000579c3 */ /* 0x000e220000002500 */
[----:B------:R-:W2:Y:S07]  /*0040*/  LDCU UR6, c[0x0][0x390] ;  /* 0x00007200ff0677ac */ /* 0x000eae0008000800 */
[----:B------:R-:W0:Y:S02]  /*0050*/  LDC R0, c[0x0][0x360] ;  /* 0x0000d800ff007b82 */ /* 0x000e240000000800 */
[----:B0-----:R-:W-:-:S02]  /*0060*/  IMAD R3, R0, UR5, R3 ;  /* 0x0000000500037c24 */ /* 0x001fc4000f8e0203 */
[----:B-1----:R-:W-:-:S03]  /*0070*/  IMAD R0, R0, UR4, RZ ;  /* 0x0000000400007c24 */ /* 0x002fc6000f8e02ff */
[----:B--2---:R-:W-:-:S13]  /*0080*/  ISETP.GE.AND P0, PT, R3, UR6, PT ;  /* 0x0000000603007c0c */ /* 0x004fda000bf06270 */
[----:B------:R-:W-:Y:S05]  /*0090*/  @P0 EXIT ;  /* 0x000000000000094d */ /* 0x000fea0003800000 */
[----:B------:R-:W0:Y:S01]  /*00a0*/  I2F.U32.RP R8, R0 ;  /* 0x0000000000087306 */ /* 0x000e220000209000 */
[C---:B------:R-:W-:Y:S01]  /*00b0*/  IADD3 R2, PT, PT, R0.reuse, R3, RZ ;  /* 0x0000000300027210 */ /* 0x040fe20007ffe0ff */
[----:B------:R-:W-:Y:S01]  /*00c0*/  IMAD.MOV R9, RZ, RZ, -R0 ;  /* 0x000000ffff097224 */ /* 0x000fe200078e0a00 */
[----:B------:R-:W-:Y:S01]  /*00d0*/  ISETP.NE.U32.AND P2, PT, R0, RZ, PT ;  /* 0x000000ff0000720c */ /* 0x000fe20003f45070 */
[----:B------:R-:W1:Y:S01]  /*00e0*/  LDCU.64 UR4, c[0x0][0x358] ;  /* 0x00006b00ff0477ac */ /* 0x000e620008000a00 */
[C---:B------:R-:W-:Y:S01]  /*00f0*/  ISETP.GE.AND P0, PT, R2.reuse, UR6, PT ;  /* 0x0000000602007c0c */ /* 0x040fe2000bf06270 */
[----:B------:R-:W-:Y:S01]  /*0100*/  BSSY.RECONVERGENT B0, `(.L_x_0) ;  /* 0x0000029000007945 */ /* 0x000fe20003800200 */
[----:B------:R-:W-:Y:S02]  /*0110*/  VIMNMX R7, PT, PT, R2, UR6, !PT ;  /* 0x0000000602077c48 */ /* 0x000fe4000ffe0100 */
[----:B------:R-:W-:-:S04]  /*0120*/  SEL R6, RZ, 0x1, P0 ;  /* 0x00000001ff067807 */ /* 0x000fc80000000000 */
[----:B------:R-:W-:Y:S01]  /*0130*/  IADD3 R7, PT, PT, R7, -R2, -R6 ;  /* 0x8000000207077210 */ /* 0x000fe20007ffe806 */
[----:B0-----:R-:W0:Y:S02]  /*0140*/  MUFU.RCP R8, R8 ;  /* 0x0000000800087308 */ /* 0x001e240000001000 */
[----:B0-----:R-:W-:-:S06]  /*0150*/  VIADD R4, R8, 0xffffffe ;  /* 0x0ffffffe08047836 */ /* 0x001fcc0000000000 */
[----:B------:R0:W2:Y:S02]  /*0160*/  F2I.FTZ.U32.TRUNC.NTZ R5, R4 ;  /* 0x0000000400057305 */ /* 0x0000a4000021f000 */
[----:B0-----:R-:W-:Y:S02]  /*0170*/  IMAD.MOV.U32 R4, RZ, RZ, RZ ;  /* 0x000000ffff047224 */ /* 0x001fe400078e00ff */
[----:B--2---:R-:W-:-:S04]  /*0180*/  IMAD R9, R9, R5, RZ ;  /* 0x0000000509097224 */ /* 0x004fc800078e02ff */
[----:B------:R-:W-:-:S06]  /*0190*/  IMAD.HI.U32 R8, R5, R9, R4 ;  /* 0x0000000905087227 */ /* 0x000fcc00078e0004 */
[----:B------:R-:W-:-:S05]  /*01a0*/  IMAD.HI.U32 R5, R8, R7, RZ ;  /* 0x0000000708057227 */ /* 0x000fca00078e00ff */
[----:B------:R-:W-:-:S05]  /*01b0*/  IADD3 R2, PT, PT, -R5, RZ, RZ ;  /* 0x000000ff05027210 */ /* 0x000fca0007ffe1ff */
[----:B------:R-:W-:-:S05]  /*01c0*/  IMAD R7, R0, R2, R7 ;  /* 0x0000000200077224 */ /* 0x000fca00078e0207 */
[----:B------:R-:W-:-:S13]  /*01d0*/  ISETP.GE.U32.AND P0, PT, R7, R0, PT ;  /* 0x000000000700720c */ /* 0x000fda0003f06070 */
[----:B------:R-:W-:Y:S01]  /*01e0*/  @P0 IMAD.IADD R7, R7, 0x1, -R0 ;  /* 0x0000000107070824 */ /* 0x000fe200078e0a00 */
[----:B------:R-:W-:-:S04]  /*01f0*/  @P0 IADD3 R5, PT, PT, R5, 0x1, RZ ;  /* 0x0000000105050810 */ /* 0x000fc80007ffe0ff */
[----:B------:R-:W-:-:S13]  /*0200*/  ISETP.GE.U32.AND P1, PT, R7, R0, PT ;  /* 0x000000000700720c */ /* 0x000fda0003f26070 */
[----:B------:R-:W-:Y:S01]  /*0210*/  @P1 VIADD R5, R5, 0x1 ;  /* 0x0000000105051836 */ /* 0x000fe20000000000 */
[----:B------:R-:W-:-:S04]  /*0220*/  @!P2 LOP3.LUT R5, RZ, R0, RZ, 0x33, !PT ;  /* 0x00000000ff05a212 */ /* 0x000fc800078e33ff */
[----:B------:R-:W-:-:S04]  /*0230*/  IADD3 R2, PT, PT, R6, R5, RZ ;  /* 0x0000000506027210 */ /* 0x000fc80007ffe0ff */
[C---:B------:R-:W-:Y:S02]  /*0240*/  LOP3.LUT R4, R2.reuse, 0x3, RZ, 0xc0, !PT ;  /* 0x0000000302047812 */ /* 0x040fe400078ec0ff */
[----:B------:R-:W-:Y:S02]  /*0250*/  ISETP.GE.U32.AND P0, PT, R2, 0x3, PT ;  /* 0x000000030200780c */ /* 0x000fe40003f06070 */
[----:B------:R-:W-:-:S13]  /*0260*/  ISETP.NE.AND P1, PT, R4, 0x3, PT ;  /* 0x000000030400780c */ /* 0x000fda0003f25270 */
[----:B-1----:R-:W-:Y:S05]  /*0270*/  @!P1 BRA `(.L_x_1) ;  /* 0x0000000000449947 */ /* 0x002fea0003800000 */
[----:B------:R-:W0:Y:S01]  /*0280*/  LDC.64 R8, c[0x0][0x380] ;  /* 0x0000e000ff087b82 */ /* 0x000e220000000a00 */
[----:B------:R-:W-:-:S05]  /*0290*/  VIADD R2, R2, 0x1 ;  /* 0x0000000102027836 */ /* 0x000fca0000000000 */
[----:B------:R-:W-:Y:S02]  /*02a0*/  LOP3.LUT R2, R2, 0x3, RZ, 0xc0, !PT ;  /* 0x0000000302027812 */ /* 0x000fe400078ec0ff */
[----:B------:R-:W1:Y:S03]  /*02b0*/  LDC.64 R10, c[0x0][0x388] ;  /* 0x0000e200ff0a7b82 */ /* 0x000e660000000a00 */
[----:B------:R-:W-:Y:S01]  /*02c0*/  IMAD.MOV R2, RZ, RZ, -R2 ;  /* 0x000000ffff027224 */ /* 0x000fe200078e0a02 */
[----:B0-----:R-:W-:-:S04]  /*02d0*/  IADD3 R8, P1, PT, R8, 0x4, RZ ;  /* 0x0000000408087810 */ /* 0x001fc80007f3e0ff */
[----:B------:R-:W-:-:S09]  /*02e0*/  IADD3.X R9, PT, PT, RZ, R9, RZ, P1, !PT ;  /* 0x00000009ff097210 */ /* 0x000fd20000ffe4ff */
.L_x_2:
[----:B------:R-:W-:-:S05]  /*02f0*/  IMAD.WIDE R6, R3, 0x4, R8 ;  /* 0x0000000403067825 */ /* 0x000fca00078e0208 */
[----:B------:R-:W2:Y:S04]  /*0300*/  LDG.E R12, desc[UR4][R6.64+-0x4] ;  /* 0xfffffc04060c7981 */ /* 0x000ea8000c1e1900 */
[----:B0-----:R-:W2:Y:S01]  /*0310*/  LDG.E R13, desc[UR4][R6.64] ;  /* 0x00000004060d7981 */ /* 0x001ea2000c1e1900 */
[----:B-1----:R-:W-:Y:S01]  /*0320*/  IMAD.WIDE R4, R3, 0x4, R10 ;  /* 0x0000000403047825 */ /* 0x002fe200078e020a */
[----:B------:R-:W-:-:S03]  /*0330*/  IADD3 R3, PT, PT, R0, R3, RZ ;  /* 0x0000000300037210 */ /* 0x000fc60007ffe0ff */
[----:B------:R-:W-:-:S05]  /*0340*/  VIADD R2, R2, 0x1 ;  /* 0x0000000102027836 */ /* 0x000fca0000000000 */
[----:B------:R-:W-:Y:S02]  /*0350*/  ISETP.NE.AND P1, PT, R2, RZ, PT ;  /* 0x000000ff0200720c */ /* 0x000fe40003f25270 */
[----:B--2---:R-:W-:-:S05]  /*0360*/  IADD3 R13, PT, PT, R12, R13, RZ ;  /* 0x0000000d0c0d7210 */ /* 0x004fca0007ffe0ff */
[----:B------:R0:W-:Y:S06]  /*0370*/  STG.E desc[UR4][R4.64], R13 ;  /* 0x0000000d04007986 */ /* 0x0001ec000c101904 */
[----:B------:R-:W-:Y:S05]  /*0380*/  @P1 BRA `(.L_x_2) ;  /* 0xfffffffc00d81947 */ /* 0x000fea000383ffff */
.L_x_1:
[----:B------:R-:W-:Y:S05]  /*0390*/  BSYNC.RECONVERGENT B0 ;  /* 0x0000000000007941 */ /* 0x000fea0003800200 */
.L_x_0:
[----:B------:R-:W-:Y:S05]  /*03a0*/  @!P0 EXIT ;  /* 0x000000000000894d */ /* 0x000fea0003800000 */
.L_x_3:
[----:B01----:R-:W0:Y:S08]  /*03b0*/  LDC.64 R4, c[0x0][0x380] ;  /* 0x0000e000ff047b82 */ /* 0x003e300000000a00 */
[----:B------:R-:W1:Y:S01]  /*03c0*/  LDC.64 R6, c[0x0][0x388] ;  /* 0x0000e200ff067b82 */ /* 0x000e620000000a00 */
[----:B0-----:R-:W-:-:S05]  /*03d0*/  IMAD.WIDE R4, R3, 0x4, R4 ;  /* 0x0000000403047825 */ /* 0x001fca00078e0204 */
[----:B------:R-:W2:Y:S04]  /*03e0*/  LDG.E R2, desc[UR4][R4.64] ;  /* 0x0000000404027981 */ /* 0x000ea8000c1e1900 */
[----:B------:R-:W2:Y:S01]  /*03f0*/  LDG.E R9, desc[UR4][R4.64+0x4] ;  /* 0x0000040404097981 */ /* 0x000ea2000c1e1900 */
[----:B-1----:R-:W-:-:S04]  /*0400*/  IMAD.WIDE R12, R3, 0x4, R6 ;  /* 0x00000004030c7825 */ /* 0x002fc800078e0206 */
[----:B------:R-:W-:-:S04]  /*0410*/  IMAD.WIDE R6, R0, 0x4, R4 ;  /* 0x0000000400067825 */ /* 0x000fc800078e0204 */
[----:B--2---:R-:W-:-:S05]  /*0420*/  IMAD.IADD R15, R2, 0x1, R9 ;  /* 0x00000001020f7824 */ /* 0x004fca00078e0209 */
[----:B------:R0:W-:Y:S04]  /*0430*/  STG.E desc[UR4][R12.64], R15 ;  /* 0x0000000f0c007986 */ /* 0x0001e8000c101904 */
[----:B------:R-:W2:Y:S04]  /*0440*/  LDG.E R2, desc[UR4][R6.64] ;  /* 0x0000000406027981 */ /* 0x000ea8000c1e1900 */
[----:B------:R-:W2:Y:S01]  /*0450*/  LDG.E R11, desc[UR4][R6.64+0x4] ;  /* 0x00000404060b7981 */ /* 0x000ea2000c1e1900 */
[----:B------:R-:W-:Y:S01]  /*0460*/  IMAD.WIDE R8, R0, 0x4, R12 ;  /* 0x0000000400087825 */ /* 0x000fe200078e020c */
[----:B--2---:R-:W-:-:S03]  /*0470*/  IADD3 R17, PT, PT, R2, R11, RZ ;  /* 0x0000000b02117210 */ /* 0x004fc60007ffe0ff */
[C---:B------:R-:W-:Y:S02]  /*0480*/  IMAD.WIDE R10, R0.reuse, 0x4, R6 ;  /* 0x00000004000a7825 */ /* 0x040fe400078e0206 */
[----:B------:R1:W-:Y:S04]  /*0490*/  STG.E desc[UR4][R8.64], R17 ;  /* 0x0000001108007986 */ /* 0x0003e8000c101904 */
[----:B------:R-:W2:Y:S04]  /*04a0*/  LDG.E R2, desc[UR4][R10.64] ;  /* 0x000000040a027981 */ /* 0x000ea8000c1e1900 */
[----:B------:R-:W2:Y:S01]  /*04b0*/  LDG.E R19, desc[UR4][R10.64+0x4] ;  /* 0x000004040a137981 */ /* 0x000ea2000c1e1900 */
[----:B------:R-:W-:-:S04]  /*04c0*/  IMAD.WIDE R4, R0, 0x4, R8 ;  /* 0x0000000400047825 */ /* 0x000fc800078e0208 */
[----:B0-----:R-:W-:-:S04]  /*04d0*/  IMAD.WIDE R12, R0, 0x4, R10 ;  /* 0x00000004000c7825 */ /* 0x001fc800078e020a */
[----:B--2---:R-:W-:-:S05]  /*04e0*/  IMAD.IADD R19, R2, 0x1, R19 ;  /* 0x0000000102137824 */ /* 0x004fca00078e0213 */
[----:B------:R1:W-:Y:S04]  /*04f0*/  STG.E desc[UR4][R4.64], R19 ;  /* 0x0000001304007986 */ /* 0x0003e8000c101904 */
[----:B------:R-:W2:Y:S04]  /*0500*/  LDG.E R2, desc[UR4][R12.64] ;  /* 0x000000040c027981 */ /* 0x000ea8000c1e1900 */
[----:B------:R-:W2:Y:S01]  /*0510*/  LDG.E R15, desc[UR4][R12.64+0x4] ;  /* 0x000004040c0f7981 */ /* 0x000ea2000c1e1900 */
[C---:B------:R-:W-:Y:S01]  /*0520*/  IMAD.WIDE R6, R0.reuse, 0x4, R4 ;  /* 0x0000000400067825 */ /* 0x040fe200078e0204 */
[----:B------:R-:W-:-:S04]  /*0530*/  LEA R3, R0, R3, 0x2 ;  /* 0x0000000300037211 */ /* 0x000fc800078e10ff */
[----:B------:R-:W-:Y:S02]  /*0540*/  ISETP.GE.AND P0, PT, R3, UR6, PT ;  /* 0x0000000603007c0c */ /* 0x000fe4000bf06270 */
[----:B--2---:R-:W-:-:S05]  /*0550*/  IADD3 R15, PT, PT, R2, R15, RZ ;  /* 0x0000000f020f7210 */ /* 0x004fca0007ffe0ff */
[----:B------:R1:W-:Y:S06]  /*0560*/  STG.E desc[UR4][R6.64], R15 ;  /* 0x0000000f06007986 */ /* 0x0003ec000c101904 */
[----:B------:R-:W-:Y:S05]  /*0570*/  @!P0 BRA `(.L_x_3) ;  /* 0xfffffffc008c8947 */ /* 0x000fea000383ffff */
[----:B------:R-:W-:Y:S05]  /*0580*/  EXIT ;  /* 0x000000000000794d */ /* 0x000fea0003800000 */
.L_x_4:
[----:B------:R-:W-:-:S00]  /*0590*/  BRA `(.L_x_4) ;  /* 0xfffffffc00fc7947 */ /* 0x000fc0000383ffff */
[----:B------:R-:W-:-:S00]  /*05a0*/  NOP ;  /* 0x0000000000007918 */ /* 0x000fc00000000000 */
        /* <DEDUP_REMOVED lines=13> */
.L_x_5:


//--------------------- .nv.shared.reserved.0     --------------------------
	.section	.nv.shared.reserved.0,"aw",@nobits
	.weak		__nv_reservedSMEM_offset_0_alias
	.size		__nv_reservedSMEM_offset_0_alias, 0, 64
	.other		__nv_reservedSMEM_offset_0_alias,@"STO_CUDA_RESERVED_SHARED STV_DEFAULT"
__nv_reservedSMEM_offset_0_alias:
	.zero		0
	.zero		64


//--------------------- .nv.constant0._Z10bug_kernelPKiPii --------------------------
	.section	.nv.constant0._Z10bug_kernelPKiPii,"a",@progbits
	.sectionflags	@""
	.align	4
.nv.constant0._Z10bug_kernelPKiPii:
	.zero		916


//--------------------- SYMBOLS --------------------------

	.type		.nv.reservedSmem.offset0,@object
	.size		.nv.reservedSmem.offset0,0x4
